//
// Generated by NVIDIA NVVM Compiler
//
// Compiler Build ID: CL-36424714
// Cuda compilation tools, release 13.0, V13.0.88
// Based on NVVM 20.0.0
//

.version 9.0
.target sm_100
.address_size 64

	// .globl	_Z11frequenciesPiP8_IO_FILEi

.visible .entry _Z11frequenciesPiP8_IO_FILEi(
	.param .u64 .ptr .align 1 _Z11frequenciesPiP8_IO_FILEi_param_0,
	.param .u64 .ptr .align 1 _Z11frequenciesPiP8_IO_FILEi_param_1,
	.param .u32 _Z11frequenciesPiP8_IO_FILEi_param_2
)
{
	.reg .b32 	%r<3>;
	.reg .b64 	%rd<3>;

	ld.param.u64 	%rd1, [_Z11frequenciesPiP8_IO_FILEi_param_0];
	cvta.to.global.u64 	%rd2, %rd1;
	ld.global.u32 	%r1, [%rd2];
	add.s32 	%r2, %r1, 1;
	st.global.u32 	[%rd2], %r2;
	ret;

}


// ===== COMPILED SASS (sm_100) =====

	.target	sm_100

	.elftype	@"ET_EXEC"


//--------------------- .note.nv.tkinfo           --------------------------
	.section	.note.nv.tkinfo,"",@"SHT_NOTE"
	.sectionflags	@"SHF_NOTE_NV_TKINFO"
	.tkinfo
        /*0018*/ 	.word	0x00000002
        /*0030*/ 	.string	""
        /*0030*/ 	.string	"ptxas"
        /*0030*/ 	.string	"Cuda compilation tools, release 13.0, V13.0.88"
        /*0030*/ 	.string	"Build cuda_13.0.r13.0/compiler.36424714_0"
        /*0030*/ 	.string	"-arch sm_100 -m 64 "



//--------------------- .note.nv.cuinfo           --------------------------
	.section	.note.nv.cuinfo,"",@"SHT_NOTE"
	.sectionflags	@"SHF_NOTE_NV_CUINFO"
        /*0018*/ 	.short	0x0002
        /*001a*/ 	.short	0x0064
        /*001c*/ 	.short	0x0082
	.zero		2


//--------------------- .nv.info                  --------------------------
	.section	.nv.info,"",@"SHT_CUDA_INFO"
	.align	4


	//----- nvinfo : EIATTR_REGCOUNT
	.align		4
        /*0000*/ 	.byte	0x04, 0x2f
        /*0002*/ 	.short	(.L_1 - .L_0)
	.align		4
.L_0:
        /*0004*/ 	.word	index@(_Z11frequenciesPiP8_IO_FILEi)
        /*0008*/ 	.word	0x00000008


	//----- nvinfo : EIATTR_FRAME_SIZE
	.align		4
.L_1:
        /*000c*/ 	.byte	0x04, 0x11
        /*000e*/ 	.short	(.L_3 - .L_2)
	.align		4
.L_2:
        /*0010*/ 	.word	index@(_Z11frequenciesPiP8_IO_FILEi)
        /*0014*/ 	.word	0x00000000


	//----- nvinfo : EIATTR_MIN_STACK_SIZE
	.align		4
.L_3:
        /*0018*/ 	.byte	0x04, 0x12
        /*001a*/ 	.short	(.L_5 - .L_4)
	.align		4
.L_4:
        /*001c*/ 	.word	index@(_Z11frequenciesPiP8_IO_FILEi)
        /*0020*/ 	.word	0x00000000
.L_5:


//--------------------- .nv.compat                --------------------------
	.section	.nv.compat,"",@"SHT_CUDA_COMPAT_INFO"
	.align	4
        /*0000*/ 	.byte	0x02, 0x09, 0x00, 0x00, 0x02, 0x02, 0x01, 0x00, 0x02, 0x05, 0x05, 0x00, 0x03, 0x07, 0x01, 0x01
        /*0010*/ 	.byte	0x02, 0x03, 0x00, 0x00, 0x02, 0x06, 0x01, 0x00, 0x04, 0x0b, 0x08, 0x00, 0x09, 0x00, 0x00, 0x00
        /*0020*/ 	.byte	0x00, 0x00, 0x00, 0x00


//--------------------- .nv.info._Z11frequenciesPiP8_IO_FILEi --------------------------
	.section	.nv.info._Z11frequenciesPiP8_IO_FILEi,"",@"SHT_CUDA_INFO"
	.sectionflags	@""
	.align	4


	//----- nvinfo : EIATTR_CUDA_API_VERSION
	.align		4
        /*0000*/ 	.byte	0x04, 0x37
        /*0002*/ 	.short	(.L_7 - .L_6)
.L_6:
        /*0004*/ 	.word	0x00000082


	//----- nvinfo : EIATTR_KPARAM_INFO
	.align		4
.L_7:
        /*0008*/ 	.byte	0x04, 0x17
        /*000a*/ 	.short	(.L_9 - .L_8)
.L_8:
        /*000c*/ 	.word	0x00000000
        /*0010*/ 	.short	0x0002
        /*0012*/ 	.short	0x0010
        /*0014*/ 	.byte	0x00, 0xf0, 0x11, 0x00


	//----- nvinfo : EIATTR_KPARAM_INFO
	.align		4
.L_9:
        /*0018*/ 	.byte	0x04, 0x17
        /*001a*/ 	.short	(.L_11 - .L_10)
.L_10:
        /*001c*/ 	.word	0x00000000
        /*0020*/ 	.short	0x0001
        /*0022*/ 	.short	0x0008
        /*0024*/ 	.byte	0x00, 0xf5, 0x21, 0x00


	//----- nvinfo : EIATTR_KPARAM_INFO
	.align		4
.L_11:
        /*0028*/ 	.byte	0x04, 0x17
        /*002a*/ 	.short	(.L_13 - .L_12)
.L_12:
        /*002c*/ 	.word	0x00000000
        /*0030*/ 	.short	0x0000
        /*0032*/ 	.short	0x0000
        /*0034*/ 	.byte	0x00, 0xf5, 0x21, 0x00


	//----- nvinfo : EIATTR_SPARSE_MMA_MASK
	.align		4
.L_13:
        /*0038*/ 	.byte	0x03, 0x50
        /*003a*/ 	.short	0x0000


	//----- nvinfo : EIATTR_MAXREG_COUNT
	.align		4
        /*003c*/ 	.byte	0x03, 0x1b
        /*003e*/ 	.short	0x00ff


	//----- nvinfo : EIATTR_MERCURY_ISA_VERSION
	.align		4
        /*0040*/ 	.byte	0x03, 0x5f
        /*0042*/ 	.short	0x0101


	//----- nvinfo : EIATTR_VRC_CTA_INIT_COUNT
	.align		4
        /*0044*/ 	.byte	0x02, 0x4a
	.zero		1
	.zero		1


	//----- nvinfo : EIATTR_EXIT_INSTR_OFFSETS
	.align		4
        /*0048*/ 	.byte	0x04, 0x1c
        /*004a*/ 	.short	(.L_15 - .L_14)


	//   ....[0]....
.L_14:
        /*004c*/ 	.word	0x00000060


	//----- nvinfo : EIATTR_CBANK_PARAM_SIZE
	.align		4
.L_15:
        /*0050*/ 	.byte	0x03, 0x19
        /*0052*/ 	.short	0x0014


	//----- nvinfo : EIATTR_PARAM_CBANK
	.align		4
        /*0054*/ 	.byte	0x04, 0x0a
        /*0056*/ 	.short	(.L_17 - .L_16)
	.align		4
.L_16:
        /*0058*/ 	.word	index@(.nv.constant0._Z11frequenciesPiP8_IO_FILEi)
        /*005c*/ 	.short	0x0380
        /*005e*/ 	.short	0x0014


	//----- nvinfo : EIATTR_SW_WAR
	.align		4
.L_17:
        /*0060*/ 	.byte	0x04, 0x36
        /*0062*/ 	.short	(.L_19 - .L_18)
.L_18:
        /*0064*/ 	.word	0x00000008
.L_19:


//--------------------- .nv.callgraph             --------------------------
	.section	.nv.callgraph,"",@"SHT_CUDA_CALLGRAPH"
	.align	4
	.sectionentsize	8
	.align		4
        /*0000*/ 	.word	0x00000000
	.align		4
        /*0004*/ 	.word	0xffffffff
	.align		4
        /*0008*/ 	.word	0x00000000
	.align		4
        /*000c*/ 	.word	0xfffffffe
	.align		4
        /*0010*/ 	.word	0x00000000
	.align		4
        /*0014*/ 	.word	0xfffffffd
	.align		4
        /*0018*/ 	.word	0x00000000
	.align		4
        /*001c*/ 	.word	0xfffffffc


//--------------------- .text._Z11frequenciesPiP8_IO_FILEi --------------------------
	.section	.text._Z11frequenciesPiP8_IO_FILEi,"ax",@progbits
	.align	128
        .global         _Z11frequenciesPiP8_IO_FILEi
        .type           _Z11frequenciesPiP8_IO_FILEi,@function
        .size           _Z11frequenciesPiP8_IO_FILEi,(.L_x_1 - _Z11frequenciesPiP8_IO_FILEi)
        .other          _Z11frequenciesPiP8_IO_FILEi,@"STO_CUDA_ENTRY STV_DEFAULT"
_Z11frequenciesPiP8_IO_FILEi:
.text._Z11frequenciesPiP8_IO_FILEi:
[----:B------:R-:W-:Y:S08]  /*0000*/  LDC R1, c[0x0][0x37c] ;  /* 0x0000df00ff017b82 */ /* 0x000ff00000000800 */
[----:B------:R-:W0:Y:S01]  /*0010*/  LDC.64 R2, c[0x0][0x380] ;  /* 0x0000e000ff027b82 */ /* 0x000e220000000a00 */
[----:B------:R-:W0:Y:S02]  /*0020*/  LDCU.64 UR4, c[0x0][0x358] ;  /* 0x00006b00ff0477ac */ /* 0x000e240008000a00 */
[----:B0-----:R-:W2:Y:S02]  /*0030*/  LDG.E R0, desc[UR4][R2.64] ;  /* 0x0000000402007981 */ /* 0x001ea4000c1e1900 */
[----:B--2---:R-:W-:-:S05]  /*0040*/  IADD3 R5, PT, PT, R0, 0x1, RZ ;  /* 0x0000000100057810 */ /* 0x004fca0007ffe0ff */
[----:B------:R-:W-:Y:S01]  /*0050*/  STG.E desc[UR4][R2.64], R5 ;  /* 0x0000000502007986 */ /* 0x000fe2000c101904 */
[----:B------:R-:W-:Y:S05]  /*0060*/  EXIT ;  /* 0x000000000000794d */ /* 0x000fea0003800000 */
.L_x_0:
[----:B------:R-:W-:-:S00]  /*0070*/  BRA `(.L_x_0) ;  /* 0xfffffffc00fc7947 */ /* 0x000fc0000383ffff */
[----:B------:R-:W-:-:S00]  /*0080*/  NOP ;  /* 0x0000000000007918 */ /* 0x000fc00000000000 */
[----:B------:R-:W-:-:S00]  /*0090*/  NOP ;  /* 0x0000000000007918 */ /* 0x000fc00000000000 */
[----:B------:R-:W-:-:S00]  /*00a0*/  NOP ;  /* 0x0000000000007918 */ /* 0x000fc00000000000 */
[----:B------:R-:W-:-:S00]  /*00b0*/  NOP ;  /* 0x0000000000007918 */ /* 0x000fc00000000000 */
[----:B------:R-:W-:-:S00]  /*00c0*/  NOP ;  /* 0x0000000000007918 */ /* 0x000fc00000000000 */
[----:B------:R-:W-:-:S00]  /*00d0*/  NOP ;  /* 0x0000000000007918 */ /* 0x000fc00000000000 */
[----:B------:R-:W-:-:S00]  /*00e0*/  NOP ;  /* 0x0000000000007918 */ /* 0x000fc00000000000 */
[----:B------:R-:W-:-:S00]  /*00f0*/  NOP ;  /* 0x0000000000007918 */ /* 0x000fc00000000000 */
.L_x_1:


//--------------------- .nv.shared.reserved.0     --------------------------
	.section	.nv.shared.reserved.0,"aw",@nobits
	.weak		__nv_reservedSMEM_offset_0_alias
	.size		__nv_reservedSMEM_offset_0_alias, 0, 64
	.other		__nv_reservedSMEM_offset_0_alias,@"STO_CUDA_RESERVED_SHARED STV_DEFAULT"
__nv_reservedSMEM_offset_0_alias:
	.zero		0
	.zero		64


//--------------------- .nv.constant0._Z11frequenciesPiP8_IO_FILEi --------------------------
	.section	.nv.constant0._Z11frequenciesPiP8_IO_FILEi,"a",@progbits
	.sectionflags	@""
	.align	4
.nv.constant0._Z11frequenciesPiP8_IO_FILEi:
	.zero		916


//--------------------- SYMBOLS --------------------------

	.type		.nv.reservedSmem.offset0,@object
	.size		.nv.reservedSmem.offset0,0x4
